//
// Generated by NVIDIA NVVM Compiler
//
// Compiler Build ID: CL-36424714
// Cuda compilation tools, release 13.0, V13.0.88
// Based on NVVM 20.0.0
//

.version 9.0
.target sm_100
.address_size 64

	// .globl	_Z11sieveKernelPbii

.visible .entry _Z11sieveKernelPbii(
	.param .u64 .ptr .align 1 _Z11sieveKernelPbii_param_0,
	.param .u32 _Z11sieveKernelPbii_param_1,
	.param .u32 _Z11sieveKernelPbii_param_2
)
{
	.reg .pred 	%p<6>;
	.reg .b16 	%rs<3>;
	.reg .b32 	%r<12>;
	.reg .b64 	%rd<7>;

	ld.param.u64 	%rd2, [_Z11sieveKernelPbii_param_0];
	ld.param.u32 	%r5, [_Z11sieveKernelPbii_param_1];
	ld.param.u32 	%r6, [_Z11sieveKernelPbii_param_2];
	cvta.to.global.u64 	%rd1, %rd2;
	mov.u32 	%r7, %ctaid.x;
	mov.u32 	%r8, %ntid.x;
	mov.u32 	%r9, %tid.x;
	mad.lo.s32 	%r10, %r7, %r8, %r9;
	add.s32 	%r1, %r10, 2;
	setp.gt.s32 	%p1, %r1, %r6;
	@%p1 bra 	$L__BB0_3;
	cvt.s64.s32 	%rd3, %r1;
	add.s64 	%rd4, %rd1, %rd3;
	ld.global.u8 	%rs1, [%rd4];
	setp.eq.s16 	%p2, %rs1, 0;
	mul.lo.s32 	%r11, %r1, %r1;
	setp.gt.s32 	%p3, %r11, %r5;
	or.pred  	%p4, %p2, %p3;
	@%p4 bra 	$L__BB0_3;
$L__BB0_2:
	cvt.s64.s32 	%rd5, %r11;
	add.s64 	%rd6, %rd1, %rd5;
	mov.b16 	%rs2, 0;
	st.global.u8 	[%rd6], %rs2;
	add.s32 	%r11, %r11, %r1;
	setp.le.s32 	%p5, %r11, %r5;
	@%p5 bra 	$L__BB0_2;
$L__BB0_3:
	ret;

}


// ===== COMPILED SASS (sm_100) =====

	.target	sm_100

	.elftype	@"ET_EXEC"


//--------------------- .note.nv.tkinfo           --------------------------
	.section	.note.nv.tkinfo,"",@"SHT_NOTE"
	.sectionflags	@"SHF_NOTE_NV_TKINFO"
	.tkinfo
        /*0018*/ 	.word	0x00000002
        /*0030*/ 	.string	""
        /*0030*/ 	.string	"ptxas"
        /*0030*/ 	.string	"Cuda compilation tools, release 13.0, V13.0.88"
        /*0030*/ 	.string	"Build cuda_13.0.r13.0/compiler.36424714_0"
        /*0030*/ 	.string	"-arch sm_100 -m 64 "



//--------------------- .note.nv.cuinfo           --------------------------
	.section	.note.nv.cuinfo,"",@"SHT_NOTE"
	.sectionflags	@"SHF_NOTE_NV_CUINFO"
        /*0018*/ 	.short	0x0002
        /*001a*/ 	.short	0x0064
        /*001c*/ 	.short	0x0082
	.zero		2


//--------------------- .nv.info                  --------------------------
	.section	.nv.info,"",@"SHT_CUDA_INFO"
	.align	4


	//----- nvinfo : EIATTR_REGCOUNT
	.align		4
        /*0000*/ 	.byte	0x04, 0x2f
        /*0002*/ 	.short	(.L_1 - .L_0)
	.align		4
.L_0:
        /*0004*/ 	.word	index@(_Z11sieveKernelPbii)
        /*0008*/ 	.word	0x00000007


	//----- nvinfo : EIATTR_FRAME_SIZE
	.align		4
.L_1:
        /*000c*/ 	.byte	0x04, 0x11
        /*000e*/ 	.short	(.L_3 - .L_2)
	.align		4
.L_2:
        /*0010*/ 	.word	index@(_Z11sieveKernelPbii)
        /*0014*/ 	.word	0x00000000


	//----- nvinfo : EIATTR_MIN_STACK_SIZE
	.align		4
.L_3:
        /*0018*/ 	.byte	0x04, 0x12
        /*001a*/ 	.short	(.L_5 - .L_4)
	.align		4
.L_4:
        /*001c*/ 	.word	index@(_Z11sieveKernelPbii)
        /*0020*/ 	.word	0x00000000
.L_5:


//--------------------- .nv.compat                --------------------------
	.section	.nv.compat,"",@"SHT_CUDA_COMPAT_INFO"
	.align	4
        /*0000*/ 	.byte	0x02, 0x09, 0x00, 0x00, 0x02, 0x02, 0x01, 0x00, 0x02, 0x05, 0x05, 0x00, 0x03, 0x07, 0x01, 0x01
        /*0010*/ 	.byte	0x02, 0x03, 0x00, 0x00, 0x02, 0x06, 0x01, 0x00, 0x04, 0x0b, 0x08, 0x00, 0x09, 0x00, 0x00, 0x00
        /*0020*/ 	.byte	0x00, 0x00, 0x00, 0x00


//--------------------- .nv.info._Z11sieveKernelPbii --------------------------
	.section	.nv.info._Z11sieveKernelPbii,"",@"SHT_CUDA_INFO"
	.sectionflags	@""
	.align	4


	//----- nvinfo : EIATTR_CUDA_API_VERSION
	.align		4
        /*0000*/ 	.byte	0x04, 0x37
        /*0002*/ 	.short	(.L_7 - .L_6)
.L_6:
        /*0004*/ 	.word	0x00000082


	//----- nvinfo : EIATTR_KPARAM_INFO
	.align		4
.L_7:
        /*0008*/ 	.byte	0x04, 0x17
        /*000a*/ 	.short	(.L_9 - .L_8)
.L_8:
        /*000c*/ 	.word	0x00000000
        /*0010*/ 	.short	0x0002
        /*0012*/ 	.short	0x000c
        /*0014*/ 	.byte	0x00, 0xf0, 0x11, 0x00


	//----- nvinfo : EIATTR_KPARAM_INFO
	.align		4
.L_9:
        /*0018*/ 	.byte	0x04, 0x17
        /*001a*/ 	.short	(.L_11 - .L_10)
.L_10:
        /*001c*/ 	.word	0x00000000
        /*0020*/ 	.short	0x0001
        /*0022*/ 	.short	0x0008
        /*0024*/ 	.byte	0x00, 0xf0, 0x11, 0x00


	//----- nvinfo : EIATTR_KPARAM_INFO
	.align		4
.L_11:
        /*0028*/ 	.byte	0x04, 0x17
        /*002a*/ 	.short	(.L_13 - .L_12)
.L_12:
        /*002c*/ 	.word	0x00000000
        /*0030*/ 	.short	0x0000
        /*0032*/ 	.short	0x0000
        /*0034*/ 	.byte	0x00, 0xf5, 0x21, 0x00


	//----- nvinfo : EIATTR_SPARSE_MMA_MASK
	.align		4
.L_13:
        /*0038*/ 	.byte	0x03, 0x50
        /*003a*/ 	.short	0x0000


	//----- nvinfo : EIATTR_MAXREG_COUNT
	.align		4
        /*003c*/ 	.byte	0x03, 0x1b
        /*003e*/ 	.short	0x00ff


	//----- nvinfo : EIATTR_MERCURY_ISA_VERSION
	.align		4
        /*0040*/ 	.byte	0x03, 0x5f
        /*0042*/ 	.short	0x0101


	//----- nvinfo : EIATTR_VRC_CTA_INIT_COUNT
	.align		4
        /*0044*/ 	.byte	0x02, 0x4a
	.zero		1
	.zero		1


	//----- nvinfo : EIATTR_EXIT_INSTR_OFFSETS
	.align		4
        /*0048*/ 	.byte	0x04, 0x1c
        /*004a*/ 	.short	(.L_15 - .L_14)


	//   ....[0]....
.L_14:
        /*004c*/ 	.word	0x00000080


	//   ....[1]....
        /*0050*/ 	.word	0x00000120


	//   ....[2]....
        /*0054*/ 	.word	0x00000190


	//----- nvinfo : EIATTR_CRS_STACK_SIZE
	.align		4
.L_15:
        /*0058*/ 	.byte	0x04, 0x1e
        /*005a*/ 	.short	(.L_17 - .L_16)
.L_16:
        /*005c*/ 	.word	0x00000000


	//----- nvinfo : EIATTR_CBANK_PARAM_SIZE
	.align		4
.L_17:
        /*0060*/ 	.byte	0x03, 0x19
        /*0062*/ 	.short	0x0010


	//----- nvinfo : EIATTR_PARAM_CBANK
	.align		4
        /*0064*/ 	.byte	0x04, 0x0a
        /*0066*/ 	.short	(.L_19 - .L_18)
	.align		4
.L_18:
        /*0068*/ 	.word	index@(.nv.constant0._Z11sieveKernelPbii)
        /*006c*/ 	.short	0x0380
        /*006e*/ 	.short	0x0010


	//----- nvinfo : EIATTR_SW_WAR
	.align		4
.L_19:
        /*0070*/ 	.byte	0x04, 0x36
        /*0072*/ 	.short	(.L_21 - .L_20)
.L_20:
        /*0074*/ 	.word	0x00000008
.L_21:


//--------------------- .nv.callgraph             --------------------------
	.section	.nv.callgraph,"",@"SHT_CUDA_CALLGRAPH"
	.align	4
	.sectionentsize	8
	.align		4
        /*0000*/ 	.word	0x00000000
	.align		4
        /*0004*/ 	.word	0xffffffff
	.align		4
        /*0008*/ 	.word	0x00000000
	.align		4
        /*000c*/ 	.word	0xfffffffe
	.align		4
        /*0010*/ 	.word	0x00000000
	.align		4
        /*0014*/ 	.word	0xfffffffd
	.align		4
        /*0018*/ 	.word	0x00000000
	.align		4
        /*001c*/ 	.word	0xfffffffc


//--------------------- .text._Z11sieveKernelPbii --------------------------
	.section	.text._Z11sieveKernelPbii,"ax",@progbits
	.align	128
        .global         _Z11sieveKernelPbii
        .type           _Z11sieveKernelPbii,@function
        .size           _Z11sieveKernelPbii,(.L_x_2 - _Z11sieveKernelPbii)
        .other          _Z11sieveKernelPbii,@"STO_CUDA_ENTRY STV_DEFAULT"
_Z11sieveKernelPbii:
.text._Z11sieveKernelPbii:
[----:B------:R-:W-:Y:S01]  /*0000*/  LDC R1, c[0x0][0x37c] ;  /* 0x0000df00ff017b82 */ /* 0x000fe20000000800 */
[----:B------:R-:W0:Y:S07]  /*0010*/  S2R R3, SR_TID.X ;  /* 0x0000000000037919 */ /* 0x000e2e0000002100 */
[----:B------:R-:W0:Y:S01]  /*0020*/  S2UR UR4, SR_CTAID.X ;  /* 0x00000000000479c3 */ /* 0x000e220000002500 */
[----:B------:R-:W1:Y:S07]  /*0030*/  LDCU UR5, c[0x0][0x38c] ;  /* 0x00007180ff0577ac */ /* 0x000e6e0008000800 */
[----:B------:R-:W0:Y:S02]  /*0040*/  LDC R0, c[0x0][0x360] ;  /* 0x0000d800ff007b82 */ /* 0x000e240000000800 */
[----:B0-----:R-:W-:-:S04]  /*0050*/  IMAD R0, R0, UR4, R3 ;  /* 0x0000000400007c24 */ /* 0x001fc8000f8e0203 */
[----:B------:R-:W-:-:S05]  /*0060*/  VIADD R0, R0, 0x2 ;  /* 0x0000000200007836 */ /* 0x000fca0000000000 */
[----:B-1----:R-:W-:-:S13]  /*0070*/  ISETP.GT.AND P0, PT, R0, UR5, PT ;  /* 0x0000000500007c0c */ /* 0x002fda000bf04270 */
[----:B------:R-:W-:Y:S05]  /*0080*/  @P0 EXIT ;  /* 0x000000000000094d */ /* 0x000fea0003800000 */
[----:B------:R-:W0:Y:S01]  /*0090*/  LDCU.64 UR6, c[0x0][0x380] ;  /* 0x00007000ff0677ac */ /* 0x000e220008000a00 */
[----:B------:R-:W1:Y:S01]  /*00a0*/  LDCU.64 UR4, c[0x0][0x358] ;  /* 0x00006b00ff0477ac */ /* 0x000e620008000a00 */
[----:B------:R-:W2:Y:S01]  /*00b0*/  LDCU UR8, c[0x0][0x388] ;  /* 0x00007100ff0877ac */ /* 0x000ea20008000800 */
[----:B0-----:R-:W-:-:S04]  /*00c0*/  IADD3 R2, P0, PT, R0, UR6, RZ ;  /* 0x0000000600027c10 */ /* 0x001fc8000ff1e0ff */
[----:B------:R-:W-:-:S05]  /*00d0*/  LEA.HI.X.SX32 R3, R0, UR7, 0x1, P0 ;  /* 0x0000000700037c11 */ /* 0x000fca00080f0eff */
[----:B-1----:R-:W3:Y:S01]  /*00e0*/  LDG.E.U8 R2, desc[UR4][R2.64] ;  /* 0x0000000402027981 */ /* 0x002ee2000c1e1100 */
[----:B------:R-:W-:-:S05]  /*00f0*/  IMAD R4, R0, R0, RZ ;  /* 0x0000000000047224 */ /* 0x000fca00078e02ff */
[----:B--2---:R-:W-:-:S04]  /*0100*/  ISETP.GT.AND P0, PT, R4, UR8, PT ;  /* 0x0000000804007c0c */ /* 0x004fc8000bf04270 */
[----:B---3--:R-:W-:-:S13]  /*0110*/  ISETP.EQ.OR P0, PT, R2, RZ, P0 ;  /* 0x000000ff0200720c */ /* 0x008fda0000702670 */
[----:B------:R-:W-:Y:S05]  /*0120*/  @P0 EXIT ;  /* 0x000000000000094d */ /* 0x000fea0003800000 */
.L_x_0:
[----:B------:R-:W-:-:S04]  /*0130*/  IADD3 R2, P0, PT, R4, UR6, RZ ;  /* 0x0000000604027c10 */ /* 0x000fc8000ff1e0ff */
[----:B------:R-:W-:Y:S01]  /*0140*/  LEA.HI.X.SX32 R3, R4, UR7, 0x1, P0 ;  /* 0x0000000704037c11 */ /* 0x000fe200080f0eff */
[----:B------:R-:W-:-:S04]  /*0150*/  IMAD.IADD R4, R0, 0x1, R4 ;  /* 0x0000000100047824 */ /* 0x000fc800078e0204 */
[----:B------:R0:W-:Y:S01]  /*0160*/  STG.E.U8 desc[UR4][R2.64], RZ ;  /* 0x000000ff02007986 */ /* 0x0001e2000c101104 */
[----:B------:R-:W-:-:S13]  /*0170*/  ISETP.GT.AND P0, PT, R4, UR8, PT ;  /* 0x0000000804007c0c */ /* 0x000fda000bf04270 */
[----:B0-----:R-:W-:Y:S05]  /*0180*/  @!P0 BRA `(.L_x_0) ;  /* 0xfffffffc00e88947 */ /* 0x001fea000383ffff */
[----:B------:R-:W-:Y:S05]  /*0190*/  EXIT ;  /* 0x000000000000794d */ /* 0x000fea0003800000 */
.L_x_1:
[----:B------:R-:W-:-:S00]  /*01a0*/  BRA `(.L_x_1) ;  /* 0xfffffffc00fc7947 */ /* 0x000fc0000383ffff */
[----:B------:R-:W-:-:S00]  /*01b0*/  NOP ;  /* 0x0000000000007918 */ /* 0x000fc00000000000 */
        /* <DEDUP_REMOVED lines=12> */
.L_x_2:


//--------------------- .nv.shared.reserved.0     --------------------------
	.section	.nv.shared.reserved.0,"aw",@nobits
	.weak		__nv_reservedSMEM_offset_0_alias
	.size		__nv_reservedSMEM_offset_0_alias, 0, 64
	.other		__nv_reservedSMEM_offset_0_alias,@"STO_CUDA_RESERVED_SHARED STV_DEFAULT"
__nv_reservedSMEM_offset_0_alias:
	.zero		0
	.zero		64


//--------------------- .nv.constant0._Z11sieveKernelPbii --------------------------
	.section	.nv.constant0._Z11sieveKernelPbii,"a",@progbits
	.sectionflags	@""
	.align	4
.nv.constant0._Z11sieveKernelPbii:
	.zero		912


//--------------------- SYMBOLS --------------------------

	.type		.nv.reservedSmem.offset0,@object
	.size		.nv.reservedSmem.offset0,0x4
